	.headerflags	@"EF_CUDA_TEXMODE_UNIFIED EF_CUDA_64BIT_ADDRESS EF_CUDA_ACCELERATORS EF_CUDA_SM90 EF_CUDA_VIRTUAL_SM(EF_CUDA_SM90)"
	.elftype	@"ET_EXEC"


//--------------------- .nv.info                  --------------------------
	.section	.nv.info,"",@"SHT_CUDA_INFO"
	.align	4


	//----- nvinfo : EIATTR_REGCOUNT
	.align		4
        /*0000*/ 	.byte	0x04, 0x2f
        /*0002*/ 	.short	(.L_1 - .L_0)
	.align		4
.L_0:
        /*0004*/ 	.word	index@(triton_poi_fused_convolution_55)
        /*0008*/ 	.word	0x00000010


	//----- nvinfo : EIATTR_MIN_STACK_SIZE
	.align		4
.L_1:
        /*000c*/ 	.byte	0x04, 0x12
        /*000e*/ 	.short	(.L_3 - .L_2)
	.align		4
.L_2:
        /*0010*/ 	.word	index@(triton_poi_fused_convolution_55)
        /*0014*/ 	.word	0x00000000


	//----- nvinfo : EIATTR_FRAME_SIZE
	.align		4
.L_3:
        /*0018*/ 	.byte	0x04, 0x11
        /*001a*/ 	.short	(.L_5 - .L_4)
	.align		4
.L_4:
        /*001c*/ 	.word	index@(triton_poi_fused_convolution_55)
        /*0020*/ 	.word	0x00000000


	//----- nvinfo : EIATTR_MIN_STACK_SIZE
	.align		4
.L_5:
        /*0024*/ 	.byte	0x04, 0x12
        /*0026*/ 	.short	(.L_7 - .L_6)
	.align		4
.L_6:
        /*0028*/ 	.word	index@(triton_poi_fused_convolution_55)
        /*002c*/ 	.word	0x00000000
.L_7:


//--------------------- .nv.info.triton_poi_fused_convolution_55 --------------------------
	.section	.nv.info.triton_poi_fused_convolution_55,"",@"SHT_CUDA_INFO"
	.sectionflags	@""
	.align	4


	//----- nvinfo : EIATTR_CUDA_API_VERSION
	.align		4
        /*0000*/ 	.byte	0x04, 0x37
        /*0002*/ 	.short	(.L_9 - .L_8)
.L_8:
        /*0004*/ 	.word	0x0000007c


	//----- nvinfo : EIATTR_KPARAM_INFO
	.align		4
.L_9:
        /*0008*/ 	.byte	0x04, 0x17
        /*000a*/ 	.short	(.L_11 - .L_10)
.L_10:
        /*000c*/ 	.word	0x00000000
        /*0010*/ 	.short	0x0004
        /*0012*/ 	.short	0x001c
        /*0014*/ 	.byte	0x00, 0xf0, 0x11, 0x00


	//----- nvinfo : EIATTR_KPARAM_INFO
	.align		4
.L_11:
        /*0018*/ 	.byte	0x04, 0x17
        /*001a*/ 	.short	(.L_13 - .L_12)
.L_12:
        /*001c*/ 	.word	0x00000000
        /*0020*/ 	.short	0x0003
        /*0022*/ 	.short	0x0018
        /*0024*/ 	.byte	0x00, 0xf0, 0x11, 0x00


	//----- nvinfo : EIATTR_KPARAM_INFO
	.align		4
.L_13:
        /*0028*/ 	.byte	0x04, 0x17
        /*002a*/ 	.short	(.L_15 - .L_14)
.L_14:
        /*002c*/ 	.word	0x00000000
        /*0030*/ 	.short	0x0002
        /*0032*/ 	.short	0x0010
        /*0034*/ 	.byte	0x00, 0xf4, 0x21, 0x00


	//----- nvinfo : EIATTR_KPARAM_INFO
	.align		4
.L_15:
        /*0038*/ 	.byte	0x04, 0x17
        /*003a*/ 	.short	(.L_17 - .L_16)
.L_16:
        /*003c*/ 	.word	0x00000000
        /*0040*/ 	.short	0x0001
        /*0042*/ 	.short	0x0008
        /*0044*/ 	.byte	0x00, 0xf4, 0x21, 0x00


	//----- nvinfo : EIATTR_KPARAM_INFO
	.align		4
.L_17:
        /*0048*/ 	.byte	0x04, 0x17
        /*004a*/ 	.short	(.L_19 - .L_18)
.L_18:
        /*004c*/ 	.word	0x00000000
        /*0050*/ 	.short	0x0000
        /*0052*/ 	.short	0x0000
        /*0054*/ 	.byte	0x00, 0xf4, 0x21, 0x00


	//----- nvinfo : EIATTR_SPARSE_MMA_MASK
	.align		4
.L_19:
        /*0058*/ 	.byte	0x03, 0x50
        /*005a*/ 	.short	0x0000


	//----- nvinfo : EIATTR_MAXREG_COUNT
	.align		4
        /*005c*/ 	.byte	0x03, 0x1b
        /*005e*/ 	.short	0x00ff


	//----- nvinfo : EIATTR_EXIT_INSTR_OFFSETS
	.align		4
        /*0060*/ 	.byte	0x04, 0x1c
        /*0062*/ 	.short	(.L_21 - .L_20)


	//   ....[0]....
.L_20:
        /*0064*/ 	.word	0x00000260


	//   ....[1]....
        /*0068*/ 	.word	0x00000280


	//----- nvinfo : EIATTR_REQNTID
	.align		4
.L_21:
        /*006c*/ 	.byte	0x04, 0x10
        /*006e*/ 	.short	(.L_23 - .L_22)
.L_22:
        /*0070*/ 	.word	0x00000080
        /*0074*/ 	.word	0x00000001
        /*0078*/ 	.word	0x00000001


	//----- nvinfo : EIATTR_CBANK_PARAM_SIZE
	.align		4
.L_23:
        /*007c*/ 	.byte	0x03, 0x19
        /*007e*/ 	.short	0x0020


	//----- nvinfo : EIATTR_PARAM_CBANK
	.align		4
        /*0080*/ 	.byte	0x04, 0x0a
        /*0082*/ 	.short	(.L_25 - .L_24)
	.align		4
.L_24:
        /*0084*/ 	.word	index@(.nv.constant0.triton_poi_fused_convolution_55)
        /*0088*/ 	.short	0x0210
        /*008a*/ 	.short	0x0020


	//----- nvinfo : EIATTR_SW_WAR
	.align		4
.L_25:
        /*008c*/ 	.byte	0x04, 0x36
        /*008e*/ 	.short	(.L_27 - .L_26)
.L_26:
        /*0090*/ 	.word	0x00000008
.L_27:


//--------------------- .nv.callgraph             --------------------------
	.section	.nv.callgraph,"",@"SHT_CUDA_CALLGRAPH"
	.align	4
	.sectionentsize	8
	.align		4
        /*0000*/ 	.word	0x00000000
	.align		4
        /*0004*/ 	.word	0xffffffff
	.align		4
        /*0008*/ 	.word	0x00000000
	.align		4
        /*000c*/ 	.word	0xfffffffe
	.align		4
        /*0010*/ 	.word	0x00000000
	.align		4
        /*0014*/ 	.word	0xfffffffd
	.align		4
        /*0018*/ 	.word	0x00000000
	.align		4
        /*001c*/ 	.word	0xfffffffc


//--------------------- .text.triton_poi_fused_convolution_55 --------------------------
	.section	.text.triton_poi_fused_convolution_55,"ax",@progbits
	.align	128
        .global         triton_poi_fused_convolution_55
        .type           triton_poi_fused_convolution_55,@function
        .size           triton_poi_fused_convolution_55,(.L_x_1 - triton_poi_fused_convolution_55)
        .other          triton_poi_fused_convolution_55,@"STO_CUDA_ENTRY STV_DEFAULT"
triton_poi_fused_convolution_55:
.text.triton_poi_fused_convolution_55:
[----:B------:R-:W0:Y:S02]  /*0000*/  LDC R1, c[0x0][0x28] ;  /* 0x00000a00ff017b82 */ /* 0x000e240000000800 */
[----:B------:R-:W1:Y:S01]  /*0010*/  S2R R8, SR_TID.X ;  /* 0x0000000000087919 */ /* 0x000e620000002100 */
[----:B------:R-:W2:Y:S01]  /*0020*/  S2UR UR4, SR_CTAID.Y ;  /* 0x00000000000479c3 */ /* 0x000ea20000002600 */
[----:B------:R-:W3:Y:S07]  /*0030*/  S2R R11, SR_CTAID.X ;  /* 0x00000000000b7919 */ /* 0x000eee0000002500 */
[----:B------:R-:W4:Y:S08]  /*0040*/  LDC.64 R6, c[0x0][0x218] ;  /* 0x00008600ff067b82 */ /* 0x000f300000000a00 */
[----:B------:R-:W5:Y:S01]  /*0050*/  LDC.64 R4, c[0x0][0x210] ;  /* 0x00008400ff047b82 */ /* 0x000f620000000a00 */
[----:B--2---:R-:W-:Y:S01]  /*0060*/  USHF.L.U32 UR4, UR4, 0x6, URZ ;  /* 0x0000000604047899 */ /* 0x004fe2000800063f */
[----:B-1----:R-:W-:-:S04]  /*0070*/  SHF.R.U32.HI R2, RZ, 0x1, R8 ;  /* 0x00000001ff027819 */ /* 0x002fc80000011608 */
[----:B------:R-:W-:-:S04]  /*0080*/  SGXT.U32 R2, R2, 0x6 ;  /* 0x000000060202781a */ /* 0x000fc80000000000 */
[----:B------:R-:W-:Y:S01]  /*0090*/  LOP3.LUT R3, R2, UR4, RZ, 0xfc, !PT ;  /* 0x0000000402037c12 */ /* 0x000fe2000f8efcff */
[----:B------:R-:W-:Y:S01]  /*00a0*/  IMAD.MOV.U32 R2, RZ, RZ, RZ ;  /* 0x000000ffff027224 */ /* 0x000fe200078e00ff */
[----:B------:R-:W-:Y:S02]  /*00b0*/  ULDC.64 UR4, c[0x0][0x208] ;  /* 0x0000820000047ab9 */ /* 0x000fe40000000a00 */
[C---:B------:R-:W-:Y:S01]  /*00c0*/  ISETP.GE.AND P1, PT, R3.reuse, 0x3fc, PT ;  /* 0x000003fc0300780c */ /* 0x040fe20003f26270 */
[----:B------:R-:W-:-:S05]  /*00d0*/  IMAD.HI R0, R3, -0x7f7f7f7f, R2 ;  /* 0x8080808103007827 */ /* 0x000fca00078e0202 */
[----:B------:R-:W-:-:S04]  /*00e0*/  SHF.R.U32.HI R9, RZ, 0x1f, R0 ;  /* 0x0000001fff097819 */ /* 0x000fc80000011600 */
[----:B------:R-:W-:Y:S01]  /*00f0*/  LEA.HI.SX32 R9, R0, R9, 0x19 ;  /* 0x0000000900097211 */ /* 0x000fe200078fcaff */
[----:B------:R-:W-:-:S04]  /*0100*/  IMAD.SHL.U32 R0, R8, 0x2, RZ ;  /* 0x0000000208007824 */ /* 0x000fc800078e00ff */
[----:B------:R-:W-:Y:S01]  /*0110*/  IMAD R8, R9, -0xff, R3 ;  /* 0xffffff0109087824 */ /* 0x000fe200078e0203 */
[----:B------:R-:W-:-:S03]  /*0120*/  LOP3.LUT R0, R0, 0x2, RZ, 0xc0, !PT ;  /* 0x0000000200007812 */ /* 0x000fc600078ec0ff */
[----:B------:R-:W-:Y:S01]  /*0130*/  IMAD R9, R9, 0x3fc, R8 ;  /* 0x000003fc09097824 */ /* 0x000fe200078e0208 */
[----:B---3--:R-:W-:Y:S01]  /*0140*/  LEA R2, R11, R0, 0x2 ;  /* 0x000000000b027211 */ /* 0x008fe200078e10ff */
[----:B------:R-:W-:-:S03]  /*0150*/  HFMA2.MMA R0, -RZ, RZ, 0, 0 ;  /* 0x00000000ff007435 */ /* 0x000fc600000001ff */
[C---:B------:R-:W-:Y:S01]  /*0160*/  ISETP.GE.AND P0, PT, R2.reuse, 0x4, PT ;  /* 0x000000040200780c */ /* 0x040fe20003f06270 */
[----:B------:R-:W-:Y:S02]  /*0170*/  IMAD R11, R2, 0xff, R9 ;  /* 0x000000ff020b7824 */ /* 0x000fe400078e0209 */
[----:B----4-:R-:W-:Y:S01]  /*0180*/  IMAD.WIDE R8, R8, 0x4, R6 ;  /* 0x0000000408087825 */ /* 0x010fe200078e0206 */
[----:B------:R-:W-:-:S03]  /*0190*/  ISETP.LT.AND P0, PT, R3, 0x3fc, !P0 ;  /* 0x000003fc0300780c */ /* 0x000fc60004701270 */
[C---:B------:R-:W-:Y:S02]  /*01a0*/  VIADD R13, R11.reuse, 0xff ;  /* 0x000000ff0b0d7836 */ /* 0x040fe40000000000 */
[--C-:B-----5:R-:W-:Y:S02]  /*01b0*/  IMAD.WIDE R6, R11, 0x4, R4.reuse ;  /* 0x000000040b067825 */ /* 0x120fe400078e0204 */
[----:B------:R-:W1:Y:S02]  /*01c0*/  LDC.64 R10, c[0x0][0x220] ;  /* 0x00008800ff0a7b82 */ /* 0x000e640000000a00 */
[----:B------:R-:W-:Y:S01]  /*01d0*/  IMAD.WIDE R4, R13, 0x4, R4 ;  /* 0x000000040d047825 */ /* 0x000fe200078e0204 */
[----:B------:R-:W-:-:S03]  /*01e0*/  CS2R R12, SRZ ;  /* 0x00000000000c7805 */ /* 0x000fc6000001ff00 */
[----:B------:R-:W2:Y:S04]  /*01f0*/  @P0 LDG.E.EL R0, desc[UR4][R6.64] ;  /* 0x0000000406000981 */ /* 0x000ea8000c2e1900 */
[----:B------:R-:W2:Y:S04]  /*0200*/  @!P1 LDG.E.EL R13, desc[UR4][R8.64] ;  /* 0x00000004080d9981 */ /* 0x000ea8000c2e1900 */
[----:B------:R-:W3:Y:S01]  /*0210*/  @P0 LDG.E.EL R12, desc[UR4][R4.64] ;  /* 0x00000004040c0981 */ /* 0x000ee2000c2e1900 */
[----:B------:R-:W-:-:S05]  /*0220*/  LEA R3, R3, R2, 0x2 ;  /* 0x0000000203037211 */ /* 0x000fca00078e10ff */
[----:B-1----:R-:W-:-:S04]  /*0230*/  IMAD.WIDE R2, R3, 0x4, R10 ;  /* 0x0000000403027825 */ /* 0x002fc800078e020a */
[C---:B--2---:R-:W-:Y:S01]  /*0240*/  FADD R10, R13.reuse, R0 ;  /* 0x000000000d0a7221 */ /* 0x044fe20000000000 */
[----:B---3--:R-:W-:Y:S01]  /*0250*/  FADD R11, R13, R12 ;  /* 0x0000000c0d0b7221 */ /* 0x008fe20000000000 */
[----:B------:R-:W-:Y:S06]  /*0260*/  @!P0 EXIT ;  /* 0x000000000000894d */ /* 0x000fec0003800000 */
[----:B------:R-:W-:Y:S01]  /*0270*/  STG.E.64 desc[UR4][R2.64], R10 ;  /* 0x0000000a02007986 */ /* 0x000fe2000c101b04 */
[----:B------:R-:W-:Y:S05]  /*0280*/  EXIT ;  /* 0x000000000000794d */ /* 0x000fea0003800000 */
.L_x_0:
[----:B------:R-:W-:-:S00]  /*0290*/  BRA `(.L_x_0) ;  /* 0xfffffffc00fc7947 */ /* 0x000fc0000383ffff */
[----:B------:R-:W-:-:S00]  /*02a0*/  NOP ;  /* 0x0000000000007918 */ /* 0x000fc00000000000 */
        /* <DEDUP_REMOVED lines=13> */
.L_x_1:


//--------------------- .nv.constant0.triton_poi_fused_convolution_55 --------------------------
	.section	.nv.constant0.triton_poi_fused_convolution_55,"a",@progbits
	.sectionflags	@""
	.align	4
.nv.constant0.triton_poi_fused_convolution_55:
	.zero		560
